//
// Generated by NVIDIA NVVM Compiler
//
// Compiler Build ID: CL-36424714
// Cuda compilation tools, release 13.0, V13.0.88
// Based on NVVM 20.0.0
//

.version 9.0
.target sm_100
.address_size 64

	// .globl	_ZN3cub18CUB_300001_SM_10006detail11EmptyKernelIvEEvv
.global .align 4 .b8 precalc_xorwow_matrix[102400];
.global .align 4 .b8 precalc_xorwow_offset_matrix[102400];
.global .align 4 .b8 mrg32k3aM1[2304];
.global .align 4 .b8 mrg32k3aM2[2304];
.global .align 4 .b8 mrg32k3aM1SubSeq[2016];
.global .align 4 .b8 mrg32k3aM2SubSeq[2016];
.global .align 4 .b8 mrg32k3aM1Seq[2304];
.global .align 4 .b8 mrg32k3aM2Seq[2304];
.const .align 8 .b8 __cr_lgamma_table[72];
.global .align 1 .b8 _ZN41_INTERNAL_bbf320ca_4_k_cu_079c7304_2463154cuda3std3__45__cpo5beginE[1];
.global .align 1 .b8 _ZN41_INTERNAL_bbf320ca_4_k_cu_079c7304_2463154cuda3std3__45__cpo3endE[1];
.global .align 1 .b8 _ZN41_INTERNAL_bbf320ca_4_k_cu_079c7304_2463154cuda3std3__45__cpo6cbeginE[1];
.global .align 1 .b8 _ZN41_INTERNAL_bbf320ca_4_k_cu_079c7304_2463154cuda3std3__45__cpo4cendE[1];
.global .align 1 .b8 _ZN41_INTERNAL_bbf320ca_4_k_cu_079c7304_2463154cuda3std3__45__cpo6rbeginE[1];
.global .align 1 .b8 _ZN41_INTERNAL_bbf320ca_4_k_cu_079c7304_2463154cuda3std3__45__cpo4rendE[1];
.global .align 1 .b8 _ZN41_INTERNAL_bbf320ca_4_k_cu_079c7304_2463154cuda3std3__45__cpo7crbeginE[1];
.global .align 1 .b8 _ZN41_INTERNAL_bbf320ca_4_k_cu_079c7304_2463154cuda3std3__45__cpo5crendE[1];
.global .align 1 .b8 _ZN41_INTERNAL_bbf320ca_4_k_cu_079c7304_2463154cuda3std3__443_GLOBAL__N__bbf320ca_4_k_cu_079c7304_2463156ignoreE[1];
.global .align 1 .b8 _ZN41_INTERNAL_bbf320ca_4_k_cu_079c7304_2463154cuda3std3__419piecewise_constructE[1];
.global .align 1 .b8 _ZN41_INTERNAL_bbf320ca_4_k_cu_079c7304_2463154cuda3std3__48in_placeE[1];
.global .align 1 .b8 _ZN41_INTERNAL_bbf320ca_4_k_cu_079c7304_2463154cuda3std3__420unreachable_sentinelE[1];
.global .align 1 .b8 _ZN41_INTERNAL_bbf320ca_4_k_cu_079c7304_2463154cuda3std3__47nulloptE[1];
.global .align 1 .b8 _ZN41_INTERNAL_bbf320ca_4_k_cu_079c7304_2463154cuda3std3__48unexpectE[1];
.global .align 1 .b8 _ZN41_INTERNAL_bbf320ca_4_k_cu_079c7304_2463154cuda3std6ranges3__45__cpo4swapE[1];
.global .align 1 .b8 _ZN41_INTERNAL_bbf320ca_4_k_cu_079c7304_2463154cuda3std6ranges3__45__cpo9iter_moveE[1];
.global .align 1 .b8 _ZN41_INTERNAL_bbf320ca_4_k_cu_079c7304_2463154cuda3std6ranges3__45__cpo5beginE[1];
.global .align 1 .b8 _ZN41_INTERNAL_bbf320ca_4_k_cu_079c7304_2463154cuda3std6ranges3__45__cpo3endE[1];
.global .align 1 .b8 _ZN41_INTERNAL_bbf320ca_4_k_cu_079c7304_2463154cuda3std6ranges3__45__cpo6cbeginE[1];
.global .align 1 .b8 _ZN41_INTERNAL_bbf320ca_4_k_cu_079c7304_2463154cuda3std6ranges3__45__cpo4cendE[1];
.global .align 1 .b8 _ZN41_INTERNAL_bbf320ca_4_k_cu_079c7304_2463154cuda3std6ranges3__45__cpo7advanceE[1];
.global .align 1 .b8 _ZN41_INTERNAL_bbf320ca_4_k_cu_079c7304_2463154cuda3std6ranges3__45__cpo9iter_swapE[1];
.global .align 1 .b8 _ZN41_INTERNAL_bbf320ca_4_k_cu_079c7304_2463154cuda3std6ranges3__45__cpo4nextE[1];
.global .align 1 .b8 _ZN41_INTERNAL_bbf320ca_4_k_cu_079c7304_2463154cuda3std6ranges3__45__cpo4prevE[1];
.global .align 1 .b8 _ZN41_INTERNAL_bbf320ca_4_k_cu_079c7304_2463154cuda3std6ranges3__45__cpo4dataE[1];
.global .align 1 .b8 _ZN41_INTERNAL_bbf320ca_4_k_cu_079c7304_2463154cuda3std6ranges3__45__cpo5cdataE[1];
.global .align 1 .b8 _ZN41_INTERNAL_bbf320ca_4_k_cu_079c7304_2463154cuda3std6ranges3__45__cpo4sizeE[1];
.global .align 1 .b8 _ZN41_INTERNAL_bbf320ca_4_k_cu_079c7304_2463154cuda3std6ranges3__45__cpo5ssizeE[1];
.global .align 1 .b8 _ZN41_INTERNAL_bbf320ca_4_k_cu_079c7304_2463154cuda3std6ranges3__45__cpo8distanceE[1];
.global .align 1 .b8 _ZN41_INTERNAL_bbf320ca_4_k_cu_079c7304_2463156thrust24THRUST_300001_SM_1000_NS8cuda_cub3parE[1];
.global .align 1 .b8 _ZN41_INTERNAL_bbf320ca_4_k_cu_079c7304_2463156thrust24THRUST_300001_SM_1000_NS8cuda_cub10par_nosyncE[1];
.global .align 1 .b8 _ZN41_INTERNAL_bbf320ca_4_k_cu_079c7304_2463156thrust24THRUST_300001_SM_1000_NS6system6detail10sequential3seqE[1];
.global .align 1 .b8 _ZN41_INTERNAL_bbf320ca_4_k_cu_079c7304_2463156thrust24THRUST_300001_SM_1000_NS12placeholders2_1E[1];
.global .align 1 .b8 _ZN41_INTERNAL_bbf320ca_4_k_cu_079c7304_2463156thrust24THRUST_300001_SM_1000_NS12placeholders2_2E[1];
.global .align 1 .b8 _ZN41_INTERNAL_bbf320ca_4_k_cu_079c7304_2463156thrust24THRUST_300001_SM_1000_NS12placeholders2_3E[1];
.global .align 1 .b8 _ZN41_INTERNAL_bbf320ca_4_k_cu_079c7304_2463156thrust24THRUST_300001_SM_1000_NS12placeholders2_4E[1];
.global .align 1 .b8 _ZN41_INTERNAL_bbf320ca_4_k_cu_079c7304_2463156thrust24THRUST_300001_SM_1000_NS12placeholders2_5E[1];
.global .align 1 .b8 _ZN41_INTERNAL_bbf320ca_4_k_cu_079c7304_2463156thrust24THRUST_300001_SM_1000_NS12placeholders2_6E[1];
.global .align 1 .b8 _ZN41_INTERNAL_bbf320ca_4_k_cu_079c7304_2463156thrust24THRUST_300001_SM_1000_NS12placeholders2_7E[1];
.global .align 1 .b8 _ZN41_INTERNAL_bbf320ca_4_k_cu_079c7304_2463156thrust24THRUST_300001_SM_1000_NS12placeholders2_8E[1];
.global .align 1 .b8 _ZN41_INTERNAL_bbf320ca_4_k_cu_079c7304_2463156thrust24THRUST_300001_SM_1000_NS12placeholders2_9E[1];
.global .align 1 .b8 _ZN41_INTERNAL_bbf320ca_4_k_cu_079c7304_2463156thrust24THRUST_300001_SM_1000_NS12placeholders3_10E[1];
.global .align 1 .b8 _ZN41_INTERNAL_bbf320ca_4_k_cu_079c7304_2463156thrust24THRUST_300001_SM_1000_NS3seqE[1];

.visible .entry _ZN3cub18CUB_300001_SM_10006detail11EmptyKernelIvEEvv()
{


	ret;

}


// ===== COMPILED SASS (sm_100) =====

	.target	sm_100

	.elftype	@"ET_EXEC"


//--------------------- .note.nv.tkinfo           --------------------------
	.section	.note.nv.tkinfo,"",@"SHT_NOTE"
	.sectionflags	@"SHF_NOTE_NV_TKINFO"
	.tkinfo
        /*0018*/ 	.word	0x00000002
        /*0030*/ 	.string	""
        /*0030*/ 	.string	"ptxas"
        /*0030*/ 	.string	"Cuda compilation tools, release 13.0, V13.0.88"
        /*0030*/ 	.string	"Build cuda_13.0.r13.0/compiler.36424714_0"
        /*0030*/ 	.string	"-arch sm_100 -m 64 "



//--------------------- .note.nv.cuinfo           --------------------------
	.section	.note.nv.cuinfo,"",@"SHT_NOTE"
	.sectionflags	@"SHF_NOTE_NV_CUINFO"
        /*0018*/ 	.short	0x0002
        /*001a*/ 	.short	0x0064
        /*001c*/ 	.short	0x0082
	.zero		2


//--------------------- .nv.info                  --------------------------
	.section	.nv.info,"",@"SHT_CUDA_INFO"
	.align	4


	//----- nvinfo : EIATTR_REGCOUNT
	.align		4
        /*0000*/ 	.byte	0x04, 0x2f
        /*0002*/ 	.short	(.L_53 - .L_52)
	.align		4
.L_52:
        /*0004*/ 	.word	index@(_ZN3cub18CUB_300001_SM_10006detail11EmptyKernelIvEEvv)
        /*0008*/ 	.word	0x00000004


	//----- nvinfo : EIATTR_FRAME_SIZE
	.align		4
.L_53:
        /*000c*/ 	.byte	0x04, 0x11
        /*000e*/ 	.short	(.L_55 - .L_54)
	.align		4
.L_54:
        /*0010*/ 	.word	index@(_ZN3cub18CUB_300001_SM_10006detail11EmptyKernelIvEEvv)
        /*0014*/ 	.word	0x00000000


	//----- nvinfo : EIATTR_MIN_STACK_SIZE
	.align		4
.L_55:
        /*0018*/ 	.byte	0x04, 0x12
        /*001a*/ 	.short	(.L_57 - .L_56)
	.align		4
.L_56:
        /*001c*/ 	.word	index@(_ZN3cub18CUB_300001_SM_10006detail11EmptyKernelIvEEvv)
        /*0020*/ 	.word	0x00000000
.L_57:


//--------------------- .nv.compat                --------------------------
	.section	.nv.compat,"",@"SHT_CUDA_COMPAT_INFO"
	.align	4
        /*0000*/ 	.byte	0x02, 0x09, 0x00, 0x00, 0x02, 0x02, 0x01, 0x00, 0x02, 0x05, 0x05, 0x00, 0x03, 0x07, 0x01, 0x01
        /*0010*/ 	.byte	0x02, 0x03, 0x00, 0x00, 0x02, 0x06, 0x01, 0x00, 0x04, 0x0b, 0x08, 0x00, 0x09, 0x00, 0x00, 0x00
        /*0020*/ 	.byte	0x00, 0x00, 0x00, 0x00


//--------------------- .nv.info._ZN3cub18CUB_300001_SM_10006detail11EmptyKernelIvEEvv --------------------------
	.section	.nv.info._ZN3cub18CUB_300001_SM_10006detail11EmptyKernelIvEEvv,"",@"SHT_CUDA_INFO"
	.sectionflags	@""
	.align	4


	//----- nvinfo : EIATTR_CUDA_API_VERSION
	.align		4
        /*0000*/ 	.byte	0x04, 0x37
        /*0002*/ 	.short	(.L_59 - .L_58)
.L_58:
        /*0004*/ 	.word	0x00000082


	//----- nvinfo : EIATTR_SPARSE_MMA_MASK
	.align		4
.L_59:
        /*0008*/ 	.byte	0x03, 0x50
        /*000a*/ 	.short	0x0000


	//----- nvinfo : EIATTR_MAXREG_COUNT
	.align		4
        /*000c*/ 	.byte	0x03, 0x1b
        /*000e*/ 	.short	0x00ff


	//----- nvinfo : EIATTR_MERCURY_ISA_VERSION
	.align		4
        /*0010*/ 	.byte	0x03, 0x5f
        /*0012*/ 	.short	0x0101


	//----- nvinfo : EIATTR_VRC_CTA_INIT_COUNT
	.align		4
        /*0014*/ 	.byte	0x02, 0x4a
	.zero		1
	.zero		1


	//----- nvinfo : EIATTR_EXIT_INSTR_OFFSETS
	.align		4
        /*0018*/ 	.byte	0x04, 0x1c
        /*001a*/ 	.short	(.L_61 - .L_60)


	//   ....[0]....
.L_60:
        /*001c*/ 	.word	0x00000010


	//----- nvinfo : EIATTR_SW_WAR
	.align		4
.L_61:
        /*0020*/ 	.byte	0x04, 0x36
        /*0022*/ 	.short	(.L_63 - .L_62)
.L_62:
        /*0024*/ 	.word	0x00000008
.L_63:


//--------------------- .nv.callgraph             --------------------------
	.section	.nv.callgraph,"",@"SHT_CUDA_CALLGRAPH"
	.align	4
	.sectionentsize	8
	.align		4
        /*0000*/ 	.word	0x00000000
	.align		4
        /*0004*/ 	.word	0xffffffff
	.align		4
        /*0008*/ 	.word	0x00000000
	.align		4
        /*000c*/ 	.word	0xfffffffe
	.align		4
        /*0010*/ 	.word	0x00000000
	.align		4
        /*0014*/ 	.word	0xfffffffd
	.align		4
        /*0018*/ 	.word	0x00000000
	.align		4
        /*001c*/ 	.word	0xfffffffc


//--------------------- .nv.constant4             --------------------------
	.section	.nv.constant4,"a",@progbits
	.align	8
	.align		8
.nv.constant4:
        /*0000*/ 	.dword	precalc_xorwow_matrix
	.align		8
        /*0008*/ 	.dword	precalc_xorwow_offset_matrix
	.align		8
        /*0010*/ 	.dword	mrg32k3aM1
	.align		8
        /*0018*/ 	.dword	mrg32k3aM2
	.align		8
        /*0020*/ 	.dword	mrg32k3aM1SubSeq
	.align		8
        /*0028*/ 	.dword	mrg32k3aM2SubSeq
	.align		8
        /*0030*/ 	.dword	mrg32k3aM1Seq
	.align		8
        /*0038*/ 	.dword	mrg32k3aM2Seq
	.align		8
        /*0040*/ 	.dword	_ZN41_INTERNAL_bbf320ca_4_k_cu_079c7304_2467294cuda3std3__45__cpo5beginE
	.align		8
        /*0048*/ 	.dword	_ZN41_INTERNAL_bbf320ca_4_k_cu_079c7304_2467294cuda3std3__45__cpo3endE
	.align		8
        /*0050*/ 	.dword	_ZN41_INTERNAL_bbf320ca_4_k_cu_079c7304_2467294cuda3std3__45__cpo6cbeginE
	.align		8
        /*0058*/ 	.dword	_ZN41_INTERNAL_bbf320ca_4_k_cu_079c7304_2467294cuda3std3__45__cpo4cendE
	.align		8
        /*0060*/ 	.dword	_ZN41_INTERNAL_bbf320ca_4_k_cu_079c7304_2467294cuda3std3__45__cpo6rbeginE
	.align		8
        /*0068*/ 	.dword	_ZN41_INTERNAL_bbf320ca_4_k_cu_079c7304_2467294cuda3std3__45__cpo4rendE
	.align		8
        /*0070*/ 	.dword	_ZN41_INTERNAL_bbf320ca_4_k_cu_079c7304_2467294cuda3std3__45__cpo7crbeginE
	.align		8
        /*0078*/ 	.dword	_ZN41_INTERNAL_bbf320ca_4_k_cu_079c7304_2467294cuda3std3__45__cpo5crendE
	.align		8
        /*0080*/ 	.dword	_ZN41_INTERNAL_bbf320ca_4_k_cu_079c7304_2467294cuda3std3__443_GLOBAL__N__bbf320ca_4_k_cu_079c7304_2467296ignoreE
	.align		8
        /*0088*/ 	.dword	_ZN41_INTERNAL_bbf320ca_4_k_cu_079c7304_2467294cuda3std3__419piecewise_constructE
	.align		8
        /*0090*/ 	.dword	_ZN41_INTERNAL_bbf320ca_4_k_cu_079c7304_2467294cuda3std3__48in_placeE
	.align		8
        /*0098*/ 	.dword	_ZN41_INTERNAL_bbf320ca_4_k_cu_079c7304_2467294cuda3std3__420unreachable_sentinelE
	.align		8
        /*00a0*/ 	.dword	_ZN41_INTERNAL_bbf320ca_4_k_cu_079c7304_2467294cuda3std3__47nulloptE
	.align		8
        /*00a8*/ 	.dword	_ZN41_INTERNAL_bbf320ca_4_k_cu_079c7304_2467294cuda3std3__48unexpectE
	.align		8
        /*00b0*/ 	.dword	_ZN41_INTERNAL_bbf320ca_4_k_cu_079c7304_2467294cuda3std6ranges3__45__cpo4swapE
	.align		8
        /*00b8*/ 	.dword	_ZN41_INTERNAL_bbf320ca_4_k_cu_079c7304_2467294cuda3std6ranges3__45__cpo9iter_moveE
	.align		8
        /*00c0*/ 	.dword	_ZN41_INTERNAL_bbf320ca_4_k_cu_079c7304_2467294cuda3std6ranges3__45__cpo5beginE
	.align		8
        /*00c8*/ 	.dword	_ZN41_INTERNAL_bbf320ca_4_k_cu_079c7304_2467294cuda3std6ranges3__45__cpo3endE
	.align		8
        /*00d0*/ 	.dword	_ZN41_INTERNAL_bbf320ca_4_k_cu_079c7304_2467294cuda3std6ranges3__45__cpo6cbeginE
	.align		8
        /*00d8*/ 	.dword	_ZN41_INTERNAL_bbf320ca_4_k_cu_079c7304_2467294cuda3std6ranges3__45__cpo4cendE
	.align		8
        /*00e0*/ 	.dword	_ZN41_INTERNAL_bbf320ca_4_k_cu_079c7304_2467294cuda3std6ranges3__45__cpo7advanceE
	.align		8
        /*00e8*/ 	.dword	_ZN41_INTERNAL_bbf320ca_4_k_cu_079c7304_2467294cuda3std6ranges3__45__cpo9iter_swapE
	.align		8
        /*00f0*/ 	.dword	_ZN41_INTERNAL_bbf320ca_4_k_cu_079c7304_2467294cuda3std6ranges3__45__cpo4nextE
	.align		8
        /*00f8*/ 	.dword	_ZN41_INTERNAL_bbf320ca_4_k_cu_079c7304_2467294cuda3std6ranges3__45__cpo4prevE
	.align		8
        /*0100*/ 	.dword	_ZN41_INTERNAL_bbf320ca_4_k_cu_079c7304_2467294cuda3std6ranges3__45__cpo4dataE
	.align		8
        /*0108*/ 	.dword	_ZN41_INTERNAL_bbf320ca_4_k_cu_079c7304_2467294cuda3std6ranges3__45__cpo5cdataE
	.align		8
        /*0110*/ 	.dword	_ZN41_INTERNAL_bbf320ca_4_k_cu_079c7304_2467294cuda3std6ranges3__45__cpo4sizeE
	.align		8
        /*0118*/ 	.dword	_ZN41_INTERNAL_bbf320ca_4_k_cu_079c7304_2467294cuda3std6ranges3__45__cpo5ssizeE
	.align		8
        /*0120*/ 	.dword	_ZN41_INTERNAL_bbf320ca_4_k_cu_079c7304_2467294cuda3std6ranges3__45__cpo8distanceE
	.align		8
        /*0128*/ 	.dword	_ZN41_INTERNAL_bbf320ca_4_k_cu_079c7304_2467296thrust24THRUST_300001_SM_1000_NS8cuda_cub3parE
	.align		8
        /*0130*/ 	.dword	_ZN41_INTERNAL_bbf320ca_4_k_cu_079c7304_2467296thrust24THRUST_300001_SM_1000_NS8cuda_cub10par_nosyncE
	.align		8
        /*0138*/ 	.dword	_ZN41_INTERNAL_bbf320ca_4_k_cu_079c7304_2467296thrust24THRUST_300001_SM_1000_NS6system6detail10sequential3seqE
	.align		8
        /*0140*/ 	.dword	_ZN41_INTERNAL_bbf320ca_4_k_cu_079c7304_2467296thrust24THRUST_300001_SM_1000_NS12placeholders2_1E
	.align		8
        /*0148*/ 	.dword	_ZN41_INTERNAL_bbf320ca_4_k_cu_079c7304_2467296thrust24THRUST_300001_SM_1000_NS12placeholders2_2E
	.align		8
        /*0150*/ 	.dword	_ZN41_INTERNAL_bbf320ca_4_k_cu_079c7304_2467296thrust24THRUST_300001_SM_1000_NS12placeholders2_3E
	.align		8
        /*0158*/ 	.dword	_ZN41_INTERNAL_bbf320ca_4_k_cu_079c7304_2467296thrust24THRUST_300001_SM_1000_NS12placeholders2_4E
	.align		8
        /*0160*/ 	.dword	_ZN41_INTERNAL_bbf320ca_4_k_cu_079c7304_2467296thrust24THRUST_300001_SM_1000_NS12placeholders2_5E
	.align		8
        /*0168*/ 	.dword	_ZN41_INTERNAL_bbf320ca_4_k_cu_079c7304_2467296thrust24THRUST_300001_SM_1000_NS12placeholders2_6E
	.align		8
        /*0170*/ 	.dword	_ZN41_INTERNAL_bbf320ca_4_k_cu_079c7304_2467296thrust24THRUST_300001_SM_1000_NS12placeholders2_7E
	.align		8
        /*0178*/ 	.dword	_ZN41_INTERNAL_bbf320ca_4_k_cu_079c7304_2467296thrust24THRUST_300001_SM_1000_NS12placeholders2_8E
	.align		8
        /*0180*/ 	.dword	_ZN41_INTERNAL_bbf320ca_4_k_cu_079c7304_2467296thrust24THRUST_300001_SM_1000_NS12placeholders2_9E
	.align		8
        /*0188*/ 	.dword	_ZN41_INTERNAL_bbf320ca_4_k_cu_079c7304_2467296thrust24THRUST_300001_SM_1000_NS12placeholders3_10E
	.align		8
        /*0190*/ 	.dword	_ZN41_INTERNAL_bbf320ca_4_k_cu_079c7304_2467296thrust24THRUST_300001_SM_1000_NS3seqE


//--------------------- .nv.constant3             --------------------------
	.section	.nv.constant3,"a",@progbits
	.align	8
.nv.constant3:
	.type		__cr_lgamma_table,@object
	.size		__cr_lgamma_table,(.L_8 - __cr_lgamma_table)
__cr_lgamma_table:
        /*0000*/ 	.byte	0x00, 0x00, 0x00, 0x00, 0x00, 0x00, 0x00, 0x00, 0x00, 0x00, 0x00, 0x00, 0x00, 0x00, 0x00, 0x00
        /*0010*/ 	.byte	0xef, 0x39, 0xfa, 0xfe, 0x42, 0x2e, 0xe6, 0x3f, 0x02, 0x20, 0x2a, 0xfa, 0x0b, 0xab, 0xfc, 0x3f
        /*0020*/ 	.byte	0xf9, 0x2c, 0x92, 0x7c, 0xa7, 0x6c, 0x09, 0x40, 0xc9, 0x79, 0x44, 0x3c, 0x64, 0x26, 0x13, 0x40
        /*0030*/ 	.byte	0xca, 0x01, 0xcf, 0x3a, 0x27, 0x51, 0x1a, 0x40, 0x30, 0xcc, 0x2d, 0xf3, 0xe1, 0x0c, 0x21, 0x40
        /*0040*/ 	.byte	0x0d, 0xb7, 0xfc, 0x82, 0x8e, 0x35, 0x25, 0x40
.L_8:


//--------------------- .text._ZN3cub18CUB_300001_SM_10006detail11EmptyKernelIvEEvv --------------------------
	.section	.text._ZN3cub18CUB_300001_SM_10006detail11EmptyKernelIvEEvv,"ax",@progbits
	.align	128
        .global         _ZN3cub18CUB_300001_SM_10006detail11EmptyKernelIvEEvv
        .type           _ZN3cub18CUB_300001_SM_10006detail11EmptyKernelIvEEvv,@function
        .size           _ZN3cub18CUB_300001_SM_10006detail11EmptyKernelIvEEvv,(.L_x_1 - _ZN3cub18CUB_300001_SM_10006detail11EmptyKernelIvEEvv)
        .other          _ZN3cub18CUB_300001_SM_10006detail11EmptyKernelIvEEvv,@"STO_CUDA_ENTRY STV_DEFAULT"
_ZN3cub18CUB_300001_SM_10006detail11EmptyKernelIvEEvv:
.text._ZN3cub18CUB_300001_SM_10006detail11EmptyKernelIvEEvv:
[----:B------:R-:W-:Y:S01]  /*0000*/  LDC R1, c[0x0][0x37c] ;  /* 0x0000df00ff017b82 */ /* 0x000fe20000000800 */
[----:B------:R-:W-:Y:S05]  /*0010*/  EXIT ;  /* 0x000000000000794d */ /* 0x000fea0003800000 */
.L_x_0:
[----:B------:R-:W-:-:S00]  /*0020*/  BRA `(.L_x_0) ;  /* 0xfffffffc00fc7947 */ /* 0x000fc0000383ffff */
[----:B------:R-:W-:-:S00]  /*0030*/  NOP ;  /* 0x0000000000007918 */ /* 0x000fc00000000000 */
        /* <DEDUP_REMOVED lines=12> */
.L_x_1:


//--------------------- .nv.global.init           --------------------------
	.section	.nv.global.init,"aw",@progbits
	.align	4
.nv.global.init:
	.type		mrg32k3aM1SubSeq,@object
	.size		mrg32k3aM1SubSeq,(mrg32k3aM2SubSeq - mrg32k3aM1SubSeq)
mrg32k3aM1SubSeq:
        /*0000*/ 	.byte	0x0b, 0xcc, 0xee, 0x04, 0x73, 0x29, 0x8b, 0x6f, 0xf6, 0x53, 0x03, 0xf6, 0x23, 0xf6, 0xea, 0xda
        /* <DEDUP_REMOVED lines=125> */
	.type		mrg32k3aM2SubSeq,@object
	.size		mrg32k3aM2SubSeq,(mrg32k3aM1 - mrg32k3aM2SubSeq)
mrg32k3aM2SubSeq:
        /* <DEDUP_REMOVED lines=126> */
	.type		mrg32k3aM1,@object
	.size		mrg32k3aM1,(mrg32k3aM1Seq - mrg32k3aM1)
mrg32k3aM1:
        /* <DEDUP_REMOVED lines=144> */
	.type		mrg32k3aM1Seq,@object
	.size		mrg32k3aM1Seq,(mrg32k3aM2 - mrg32k3aM1Seq)
mrg32k3aM1Seq:
        /* <DEDUP_REMOVED lines=144> */
	.type		mrg32k3aM2,@object
	.size		mrg32k3aM2,(mrg32k3aM2Seq - mrg32k3aM2)
mrg32k3aM2:
        /* <DEDUP_REMOVED lines=144> */
	.type		mrg32k3aM2Seq,@object
	.size		mrg32k3aM2Seq,(precalc_xorwow_matrix - mrg32k3aM2Seq)
mrg32k3aM2Seq:
        /* <DEDUP_REMOVED lines=144> */
	.type		precalc_xorwow_matrix,@object
	.size		precalc_xorwow_matrix,(precalc_xorwow_offset_matrix - precalc_xorwow_matrix)
precalc_xorwow_matrix:
        /* <DEDUP_REMOVED lines=6400> */
	.type		precalc_xorwow_offset_matrix,@object
	.size		precalc_xorwow_offset_matrix,(.L_1 - precalc_xorwow_offset_matrix)
precalc_xorwow_offset_matrix:
        /* <DEDUP_REMOVED lines=6400> */
.L_1:


//--------------------- .nv.shared.reserved.0     --------------------------
	.section	.nv.shared.reserved.0,"aw",@nobits
	.weak		__nv_reservedSMEM_offset_0_alias
	.size		__nv_reservedSMEM_offset_0_alias, 0, 64
	.other		__nv_reservedSMEM_offset_0_alias,@"STO_CUDA_RESERVED_SHARED STV_DEFAULT"
__nv_reservedSMEM_offset_0_alias:
	.zero		0
	.zero		64


//--------------------- .nv.global                --------------------------
	.section	.nv.global,"aw",@nobits
.nv.global:
	.type		_ZN41_INTERNAL_bbf320ca_4_k_cu_079c7304_2467296thrust24THRUST_300001_SM_1000_NS3seqE,@object
	.size		_ZN41_INTERNAL_bbf320ca_4_k_cu_079c7304_2467296thrust24THRUST_300001_SM_1000_NS3seqE,(_ZN41_INTERNAL_bbf320ca_4_k_cu_079c7304_2467294cuda3std3__48in_placeE - _ZN41_INTERNAL_bbf320ca_4_k_cu_079c7304_2467296thrust24THRUST_300001_SM_1000_NS3seqE)
_ZN41_INTERNAL_bbf320ca_4_k_cu_079c7304_2467296thrust24THRUST_300001_SM_1000_NS3seqE:
	.zero		1
	.type		_ZN41_INTERNAL_bbf320ca_4_k_cu_079c7304_2467294cuda3std3__48in_placeE,@object
	.size		_ZN41_INTERNAL_bbf320ca_4_k_cu_079c7304_2467294cuda3std3__48in_placeE,(_ZN41_INTERNAL_bbf320ca_4_k_cu_079c7304_2467294cuda3std6ranges3__45__cpo4sizeE - _ZN41_INTERNAL_bbf320ca_4_k_cu_079c7304_2467294cuda3std3__48in_placeE)
_ZN41_INTERNAL_bbf320ca_4_k_cu_079c7304_2467294cuda3std3__48in_placeE:
	.zero		1
	.type		_ZN41_INTERNAL_bbf320ca_4_k_cu_079c7304_2467294cuda3std6ranges3__45__cpo4sizeE,@object
	.size		_ZN41_INTERNAL_bbf320ca_4_k_cu_079c7304_2467294cuda3std6ranges3__45__cpo4sizeE,(_ZN41_INTERNAL_bbf320ca_4_k_cu_079c7304_2467296thrust24THRUST_300001_SM_1000_NS12placeholders2_3E - _ZN41_INTERNAL_bbf320ca_4_k_cu_079c7304_2467294cuda3std6ranges3__45__cpo4sizeE)
_ZN41_INTERNAL_bbf320ca_4_k_cu_079c7304_2467294cuda3std6ranges3__45__cpo4sizeE:
	.zero		1
	.type		_ZN41_INTERNAL_bbf320ca_4_k_cu_079c7304_2467296thrust24THRUST_300001_SM_1000_NS12placeholders2_3E,@object
	.size		_ZN41_INTERNAL_bbf320ca_4_k_cu_079c7304_2467296thrust24THRUST_300001_SM_1000_NS12placeholders2_3E,(_ZN41_INTERNAL_bbf320ca_4_k_cu_079c7304_2467294cuda3std3__45__cpo6cbeginE - _ZN41_INTERNAL_bbf320ca_4_k_cu_079c7304_2467296thrust24THRUST_300001_SM_1000_NS12placeholders2_3E)
_ZN41_INTERNAL_bbf320ca_4_k_cu_079c7304_2467296thrust24THRUST_300001_SM_1000_NS12placeholders2_3E:
	.zero		1
	.type		_ZN41_INTERNAL_bbf320ca_4_k_cu_079c7304_2467294cuda3std3__45__cpo6cbeginE,@object
	.size		_ZN41_INTERNAL_bbf320ca_4_k_cu_079c7304_2467294cuda3std3__45__cpo6cbeginE,(_ZN41_INTERNAL_bbf320ca_4_k_cu_079c7304_2467294cuda3std6ranges3__45__cpo6cbeginE - _ZN41_INTERNAL_bbf320ca_4_k_cu_079c7304_2467294cuda3std3__45__cpo6cbeginE)
_ZN41_INTERNAL_bbf320ca_4_k_cu_079c7304_2467294cuda3std3__45__cpo6cbeginE:
	.zero		1
	.type		_ZN41_INTERNAL_bbf320ca_4_k_cu_079c7304_2467294cuda3std6ranges3__45__cpo6cbeginE,@object
	.size		_ZN41_INTERNAL_bbf320ca_4_k_cu_079c7304_2467294cuda3std6ranges3__45__cpo6cbeginE,(_ZN41_INTERNAL_bbf320ca_4_k_cu_079c7304_2467296thrust24THRUST_300001_SM_1000_NS12placeholders2_7E - _ZN41_INTERNAL_bbf320ca_4_k_cu_079c7304_2467294cuda3std6ranges3__45__cpo6cbeginE)
_ZN41_INTERNAL_bbf320ca_4_k_cu_079c7304_2467294cuda3std6ranges3__45__cpo6cbeginE:
	.zero		1
	.type		_ZN41_INTERNAL_bbf320ca_4_k_cu_079c7304_2467296thrust24THRUST_300001_SM_1000_NS12placeholders2_7E,@object
	.size		_ZN41_INTERNAL_bbf320ca_4_k_cu_079c7304_2467296thrust24THRUST_300001_SM_1000_NS12placeholders2_7E,(_ZN41_INTERNAL_bbf320ca_4_k_cu_079c7304_2467294cuda3std3__45__cpo7crbeginE - _ZN41_INTERNAL_bbf320ca_4_k_cu_079c7304_2467296thrust24THRUST_300001_SM_1000_NS12placeholders2_7E)
_ZN41_INTERNAL_bbf320ca_4_k_cu_079c7304_2467296thrust24THRUST_300001_SM_1000_NS12placeholders2_7E:
	.zero		1
	.type		_ZN41_INTERNAL_bbf320ca_4_k_cu_079c7304_2467294cuda3std3__45__cpo7crbeginE,@object
	.size		_ZN41_INTERNAL_bbf320ca_4_k_cu_079c7304_2467294cuda3std3__45__cpo7crbeginE,(_ZN41_INTERNAL_bbf320ca_4_k_cu_079c7304_2467294cuda3std6ranges3__45__cpo4nextE - _ZN41_INTERNAL_bbf320ca_4_k_cu_079c7304_2467294cuda3std3__45__cpo7crbeginE)
_ZN41_INTERNAL_bbf320ca_4_k_cu_079c7304_2467294cuda3std3__45__cpo7crbeginE:
	.zero		1
	.type		_ZN41_INTERNAL_bbf320ca_4_k_cu_079c7304_2467294cuda3std6ranges3__45__cpo4nextE,@object
	.size		_ZN41_INTERNAL_bbf320ca_4_k_cu_079c7304_2467294cuda3std6ranges3__45__cpo4nextE,(_ZN41_INTERNAL_bbf320ca_4_k_cu_079c7304_2467294cuda3std6ranges3__45__cpo4swapE - _ZN41_INTERNAL_bbf320ca_4_k_cu_079c7304_2467294cuda3std6ranges3__45__cpo4nextE)
_ZN41_INTERNAL_bbf320ca_4_k_cu_079c7304_2467294cuda3std6ranges3__45__cpo4nextE:
	.zero		1
	.type		_ZN41_INTERNAL_bbf320ca_4_k_cu_079c7304_2467294cuda3std6ranges3__45__cpo4swapE,@object
	.size		_ZN41_INTERNAL_bbf320ca_4_k_cu_079c7304_2467294cuda3std6ranges3__45__cpo4swapE,(_ZN41_INTERNAL_bbf320ca_4_k_cu_079c7304_2467296thrust24THRUST_300001_SM_1000_NS8cuda_cub10par_nosyncE - _ZN41_INTERNAL_bbf320ca_4_k_cu_079c7304_2467294cuda3std6ranges3__45__cpo4swapE)
_ZN41_INTERNAL_bbf320ca_4_k_cu_079c7304_2467294cuda3std6ranges3__45__cpo4swapE:
	.zero		1
	.type		_ZN41_INTERNAL_bbf320ca_4_k_cu_079c7304_2467296thrust24THRUST_300001_SM_1000_NS8cuda_cub10par_nosyncE,@object
	.size		_ZN41_INTERNAL_bbf320ca_4_k_cu_079c7304_2467296thrust24THRUST_300001_SM_1000_NS8cuda_cub10par_nosyncE,(_ZN41_INTERNAL_bbf320ca_4_k_cu_079c7304_2467296thrust24THRUST_300001_SM_1000_NS12placeholders2_9E - _ZN41_INTERNAL_bbf320ca_4_k_cu_079c7304_2467296thrust24THRUST_300001_SM_1000_NS8cuda_cub10par_nosyncE)
_ZN41_INTERNAL_bbf320ca_4_k_cu_079c7304_2467296thrust24THRUST_300001_SM_1000_NS8cuda_cub10par_nosyncE:
	.zero		1
	.type		_ZN41_INTERNAL_bbf320ca_4_k_cu_079c7304_2467296thrust24THRUST_300001_SM_1000_NS12placeholders2_9E,@object
	.size		_ZN41_INTERNAL_bbf320ca_4_k_cu_079c7304_2467296thrust24THRUST_300001_SM_1000_NS12placeholders2_9E,(_ZN41_INTERNAL_bbf320ca_4_k_cu_079c7304_2467294cuda3std3__443_GLOBAL__N__bbf320ca_4_k_cu_079c7304_2467296ignoreE - _ZN41_INTERNAL_bbf320ca_4_k_cu_079c7304_2467296thrust24THRUST_300001_SM_1000_NS12placeholders2_9E)
_ZN41_INTERNAL_bbf320ca_4_k_cu_079c7304_2467296thrust24THRUST_300001_SM_1000_NS12placeholders2_9E:
	.zero		1
	.type		_ZN41_INTERNAL_bbf320ca_4_k_cu_079c7304_2467294cuda3std3__443_GLOBAL__N__bbf320ca_4_k_cu_079c7304_2467296ignoreE,@object
	.size		_ZN41_INTERNAL_bbf320ca_4_k_cu_079c7304_2467294cuda3std3__443_GLOBAL__N__bbf320ca_4_k_cu_079c7304_2467296ignoreE,(_ZN41_INTERNAL_bbf320ca_4_k_cu_079c7304_2467294cuda3std6ranges3__45__cpo4dataE - _ZN41_INTERNAL_bbf320ca_4_k_cu_079c7304_2467294cuda3std3__443_GLOBAL__N__bbf320ca_4_k_cu_079c7304_2467296ignoreE)
_ZN41_INTERNAL_bbf320ca_4_k_cu_079c7304_2467294cuda3std3__443_GLOBAL__N__bbf320ca_4_k_cu_079c7304_2467296ignoreE:
	.zero		1
	.type		_ZN41_INTERNAL_bbf320ca_4_k_cu_079c7304_2467294cuda3std6ranges3__45__cpo4dataE,@object
	.size		_ZN41_INTERNAL_bbf320ca_4_k_cu_079c7304_2467294cuda3std6ranges3__45__cpo4dataE,(_ZN41_INTERNAL_bbf320ca_4_k_cu_079c7304_2467296thrust24THRUST_300001_SM_1000_NS12placeholders2_1E - _ZN41_INTERNAL_bbf320ca_4_k_cu_079c7304_2467294cuda3std6ranges3__45__cpo4dataE)
_ZN41_INTERNAL_bbf320ca_4_k_cu_079c7304_2467294cuda3std6ranges3__45__cpo4dataE:
	.zero		1
	.type		_ZN41_INTERNAL_bbf320ca_4_k_cu_079c7304_2467296thrust24THRUST_300001_SM_1000_NS12placeholders2_1E,@object
	.size		_ZN41_INTERNAL_bbf320ca_4_k_cu_079c7304_2467296thrust24THRUST_300001_SM_1000_NS12placeholders2_1E,(_ZN41_INTERNAL_bbf320ca_4_k_cu_079c7304_2467294cuda3std3__45__cpo5beginE - _ZN41_INTERNAL_bbf320ca_4_k_cu_079c7304_2467296thrust24THRUST_300001_SM_1000_NS12placeholders2_1E)
_ZN41_INTERNAL_bbf320ca_4_k_cu_079c7304_2467296thrust24THRUST_300001_SM_1000_NS12placeholders2_1E:
	.zero		1
	.type		_ZN41_INTERNAL_bbf320ca_4_k_cu_079c7304_2467294cuda3std3__45__cpo5beginE,@object
	.size		_ZN41_INTERNAL_bbf320ca_4_k_cu_079c7304_2467294cuda3std3__45__cpo5beginE,(_ZN41_INTERNAL_bbf320ca_4_k_cu_079c7304_2467294cuda3std6ranges3__45__cpo5beginE - _ZN41_INTERNAL_bbf320ca_4_k_cu_079c7304_2467294cuda3std3__45__cpo5beginE)
_ZN41_INTERNAL_bbf320ca_4_k_cu_079c7304_2467294cuda3std3__45__cpo5beginE:
	.zero		1
	.type		_ZN41_INTERNAL_bbf320ca_4_k_cu_079c7304_2467294cuda3std6ranges3__45__cpo5beginE,@object
	.size		_ZN41_INTERNAL_bbf320ca_4_k_cu_079c7304_2467294cuda3std6ranges3__45__cpo5beginE,(_ZN41_INTERNAL_bbf320ca_4_k_cu_079c7304_2467296thrust24THRUST_300001_SM_1000_NS12placeholders2_5E - _ZN41_INTERNAL_bbf320ca_4_k_cu_079c7304_2467294cuda3std6ranges3__45__cpo5beginE)
_ZN41_INTERNAL_bbf320ca_4_k_cu_079c7304_2467294cuda3std6ranges3__45__cpo5beginE:
	.zero		1
	.type		_ZN41_INTERNAL_bbf320ca_4_k_cu_079c7304_2467296thrust24THRUST_300001_SM_1000_NS12placeholders2_5E,@object
	.size		_ZN41_INTERNAL_bbf320ca_4_k_cu_079c7304_2467296thrust24THRUST_300001_SM_1000_NS12placeholders2_5E,(_ZN41_INTERNAL_bbf320ca_4_k_cu_079c7304_2467294cuda3std3__45__cpo6rbeginE - _ZN41_INTERNAL_bbf320ca_4_k_cu_079c7304_2467296thrust24THRUST_300001_SM_1000_NS12placeholders2_5E)
_ZN41_INTERNAL_bbf320ca_4_k_cu_079c7304_2467296thrust24THRUST_300001_SM_1000_NS12placeholders2_5E:
	.zero		1
	.type		_ZN41_INTERNAL_bbf320ca_4_k_cu_079c7304_2467294cuda3std3__45__cpo6rbeginE,@object
	.size		_ZN41_INTERNAL_bbf320ca_4_k_cu_079c7304_2467294cuda3std3__45__cpo6rbeginE,(_ZN41_INTERNAL_bbf320ca_4_k_cu_079c7304_2467294cuda3std6ranges3__45__cpo7advanceE - _ZN41_INTERNAL_bbf320ca_4_k_cu_079c7304_2467294cuda3std3__45__cpo6rbeginE)
_ZN41_INTERNAL_bbf320ca_4_k_cu_079c7304_2467294cuda3std3__45__cpo6rbeginE:
	.zero		1
	.type		_ZN41_INTERNAL_bbf320ca_4_k_cu_079c7304_2467294cuda3std6ranges3__45__cpo7advanceE,@object
	.size		_ZN41_INTERNAL_bbf320ca_4_k_cu_079c7304_2467294cuda3std6ranges3__45__cpo7advanceE,(_ZN41_INTERNAL_bbf320ca_4_k_cu_079c7304_2467294cuda3std3__47nulloptE - _ZN41_INTERNAL_bbf320ca_4_k_cu_079c7304_2467294cuda3std6ranges3__45__cpo7advanceE)
_ZN41_INTERNAL_bbf320ca_4_k_cu_079c7304_2467294cuda3std6ranges3__45__cpo7advanceE:
	.zero		1
	.type		_ZN41_INTERNAL_bbf320ca_4_k_cu_079c7304_2467294cuda3std3__47nulloptE,@object
	.size		_ZN41_INTERNAL_bbf320ca_4_k_cu_079c7304_2467294cuda3std3__47nulloptE,(_ZN41_INTERNAL_bbf320ca_4_k_cu_079c7304_2467294cuda3std6ranges3__45__cpo8distanceE - _ZN41_INTERNAL_bbf320ca_4_k_cu_079c7304_2467294cuda3std3__47nulloptE)
_ZN41_INTERNAL_bbf320ca_4_k_cu_079c7304_2467294cuda3std3__47nulloptE:
	.zero		1
	.type		_ZN41_INTERNAL_bbf320ca_4_k_cu_079c7304_2467294cuda3std6ranges3__45__cpo8distanceE,@object
	.size		_ZN41_INTERNAL_bbf320ca_4_k_cu_079c7304_2467294cuda3std6ranges3__45__cpo8distanceE,(_ZN41_INTERNAL_bbf320ca_4_k_cu_079c7304_2467296thrust24THRUST_300001_SM_1000_NS12placeholders3_10E - _ZN41_INTERNAL_bbf320ca_4_k_cu_079c7304_2467294cuda3std6ranges3__45__cpo8distanceE)
_ZN41_INTERNAL_bbf320ca_4_k_cu_079c7304_2467294cuda3std6ranges3__45__cpo8distanceE:
	.zero		1
	.type		_ZN41_INTERNAL_bbf320ca_4_k_cu_079c7304_2467296thrust24THRUST_300001_SM_1000_NS12placeholders3_10E,@object
	.size		_ZN41_INTERNAL_bbf320ca_4_k_cu_079c7304_2467296thrust24THRUST_300001_SM_1000_NS12placeholders3_10E,(_ZN41_INTERNAL_bbf320ca_4_k_cu_079c7304_2467294cuda3std3__419piecewise_constructE - _ZN41_INTERNAL_bbf320ca_4_k_cu_079c7304_2467296thrust24THRUST_300001_SM_1000_NS12placeholders3_10E)
_ZN41_INTERNAL_bbf320ca_4_k_cu_079c7304_2467296thrust24THRUST_300001_SM_1000_NS12placeholders3_10E:
	.zero		1
	.type		_ZN41_INTERNAL_bbf320ca_4_k_cu_079c7304_2467294cuda3std3__419piecewise_constructE,@object
	.size		_ZN41_INTERNAL_bbf320ca_4_k_cu_079c7304_2467294cuda3std3__419piecewise_constructE,(_ZN41_INTERNAL_bbf320ca_4_k_cu_079c7304_2467294cuda3std6ranges3__45__cpo5cdataE - _ZN41_INTERNAL_bbf320ca_4_k_cu_079c7304_2467294cuda3std3__419piecewise_constructE)
_ZN41_INTERNAL_bbf320ca_4_k_cu_079c7304_2467294cuda3std3__419piecewise_constructE:
	.zero		1
	.type		_ZN41_INTERNAL_bbf320ca_4_k_cu_079c7304_2467294cuda3std6ranges3__45__cpo5cdataE,@object
	.size		_ZN41_INTERNAL_bbf320ca_4_k_cu_079c7304_2467294cuda3std6ranges3__45__cpo5cdataE,(_ZN41_INTERNAL_bbf320ca_4_k_cu_079c7304_2467296thrust24THRUST_300001_SM_1000_NS12placeholders2_2E - _ZN41_INTERNAL_bbf320ca_4_k_cu_079c7304_2467294cuda3std6ranges3__45__cpo5cdataE)
_ZN41_INTERNAL_bbf320ca_4_k_cu_079c7304_2467294cuda3std6ranges3__45__cpo5cdataE:
	.zero		1
	.type		_ZN41_INTERNAL_bbf320ca_4_k_cu_079c7304_2467296thrust24THRUST_300001_SM_1000_NS12placeholders2_2E,@object
	.size		_ZN41_INTERNAL_bbf320ca_4_k_cu_079c7304_2467296thrust24THRUST_300001_SM_1000_NS12placeholders2_2E,(_ZN41_INTERNAL_bbf320ca_4_k_cu_079c7304_2467294cuda3std3__45__cpo3endE - _ZN41_INTERNAL_bbf320ca_4_k_cu_079c7304_2467296thrust24THRUST_300001_SM_1000_NS12placeholders2_2E)
_ZN41_INTERNAL_bbf320ca_4_k_cu_079c7304_2467296thrust24THRUST_300001_SM_1000_NS12placeholders2_2E:
	.zero		1
	.type		_ZN41_INTERNAL_bbf320ca_4_k_cu_079c7304_2467294cuda3std3__45__cpo3endE,@object
	.size		_ZN41_INTERNAL_bbf320ca_4_k_cu_079c7304_2467294cuda3std3__45__cpo3endE,(_ZN41_INTERNAL_bbf320ca_4_k_cu_079c7304_2467294cuda3std6ranges3__45__cpo3endE - _ZN41_INTERNAL_bbf320ca_4_k_cu_079c7304_2467294cuda3std3__45__cpo3endE)
_ZN41_INTERNAL_bbf320ca_4_k_cu_079c7304_2467294cuda3std3__45__cpo3endE:
	.zero		1
	.type		_ZN41_INTERNAL_bbf320ca_4_k_cu_079c7304_2467294cuda3std6ranges3__45__cpo3endE,@object
	.size		_ZN41_INTERNAL_bbf320ca_4_k_cu_079c7304_2467294cuda3std6ranges3__45__cpo3endE,(_ZN41_INTERNAL_bbf320ca_4_k_cu_079c7304_2467296thrust24THRUST_300001_SM_1000_NS12placeholders2_6E - _ZN41_INTERNAL_bbf320ca_4_k_cu_079c7304_2467294cuda3std6ranges3__45__cpo3endE)
_ZN41_INTERNAL_bbf320ca_4_k_cu_079c7304_2467294cuda3std6ranges3__45__cpo3endE:
	.zero		1
	.type		_ZN41_INTERNAL_bbf320ca_4_k_cu_079c7304_2467296thrust24THRUST_300001_SM_1000_NS12placeholders2_6E,@object
	.size		_ZN41_INTERNAL_bbf320ca_4_k_cu_079c7304_2467296thrust24THRUST_300001_SM_1000_NS12placeholders2_6E,(_ZN41_INTERNAL_bbf320ca_4_k_cu_079c7304_2467294cuda3std3__45__cpo4rendE - _ZN41_INTERNAL_bbf320ca_4_k_cu_079c7304_2467296thrust24THRUST_300001_SM_1000_NS12placeholders2_6E)
_ZN41_INTERNAL_bbf320ca_4_k_cu_079c7304_2467296thrust24THRUST_300001_SM_1000_NS12placeholders2_6E:
	.zero		1
	.type		_ZN41_INTERNAL_bbf320ca_4_k_cu_079c7304_2467294cuda3std3__45__cpo4rendE,@object
	.size		_ZN41_INTERNAL_bbf320ca_4_k_cu_079c7304_2467294cuda3std3__45__cpo4rendE,(_ZN41_INTERNAL_bbf320ca_4_k_cu_079c7304_2467294cuda3std6ranges3__45__cpo9iter_swapE - _ZN41_INTERNAL_bbf320ca_4_k_cu_079c7304_2467294cuda3std3__45__cpo4rendE)
_ZN41_INTERNAL_bbf320ca_4_k_cu_079c7304_2467294cuda3std3__45__cpo4rendE:
	.zero		1
	.type		_ZN41_INTERNAL_bbf320ca_4_k_cu_079c7304_2467294cuda3std6ranges3__45__cpo9iter_swapE,@object
	.size		_ZN41_INTERNAL_bbf320ca_4_k_cu_079c7304_2467294cuda3std6ranges3__45__cpo9iter_swapE,(_ZN41_INTERNAL_bbf320ca_4_k_cu_079c7304_2467294cuda3std3__48unexpectE - _ZN41_INTERNAL_bbf320ca_4_k_cu_079c7304_2467294cuda3std6ranges3__45__cpo9iter_swapE)
_ZN41_INTERNAL_bbf320ca_4_k_cu_079c7304_2467294cuda3std6ranges3__45__cpo9iter_swapE:
	.zero		1
	.type		_ZN41_INTERNAL_bbf320ca_4_k_cu_079c7304_2467294cuda3std3__48unexpectE,@object
	.size		_ZN41_INTERNAL_bbf320ca_4_k_cu_079c7304_2467294cuda3std3__48unexpectE,(_ZN41_INTERNAL_bbf320ca_4_k_cu_079c7304_2467296thrust24THRUST_300001_SM_1000_NS8cuda_cub3parE - _ZN41_INTERNAL_bbf320ca_4_k_cu_079c7304_2467294cuda3std3__48unexpectE)
_ZN41_INTERNAL_bbf320ca_4_k_cu_079c7304_2467294cuda3std3__48unexpectE:
	.zero		1
	.type		_ZN41_INTERNAL_bbf320ca_4_k_cu_079c7304_2467296thrust24THRUST_300001_SM_1000_NS8cuda_cub3parE,@object
	.size		_ZN41_INTERNAL_bbf320ca_4_k_cu_079c7304_2467296thrust24THRUST_300001_SM_1000_NS8cuda_cub3parE,(_ZN41_INTERNAL_bbf320ca_4_k_cu_079c7304_2467296thrust24THRUST_300001_SM_1000_NS12placeholders2_4E - _ZN41_INTERNAL_bbf320ca_4_k_cu_079c7304_2467296thrust24THRUST_300001_SM_1000_NS8cuda_cub3parE)
_ZN41_INTERNAL_bbf320ca_4_k_cu_079c7304_2467296thrust24THRUST_300001_SM_1000_NS8cuda_cub3parE:
	.zero		1
	.type		_ZN41_INTERNAL_bbf320ca_4_k_cu_079c7304_2467296thrust24THRUST_300001_SM_1000_NS12placeholders2_4E,@object
	.size		_ZN41_INTERNAL_bbf320ca_4_k_cu_079c7304_2467296thrust24THRUST_300001_SM_1000_NS12placeholders2_4E,(_ZN41_INTERNAL_bbf320ca_4_k_cu_079c7304_2467294cuda3std3__45__cpo4cendE - _ZN41_INTERNAL_bbf320ca_4_k_cu_079c7304_2467296thrust24THRUST_300001_SM_1000_NS12placeholders2_4E)
_ZN41_INTERNAL_bbf320ca_4_k_cu_079c7304_2467296thrust24THRUST_300001_SM_1000_NS12placeholders2_4E:
	.zero		1
	.type		_ZN41_INTERNAL_bbf320ca_4_k_cu_079c7304_2467294cuda3std3__45__cpo4cendE,@object
	.size		_ZN41_INTERNAL_bbf320ca_4_k_cu_079c7304_2467294cuda3std3__45__cpo4cendE,(_ZN41_INTERNAL_bbf320ca_4_k_cu_079c7304_2467294cuda3std6ranges3__45__cpo4cendE - _ZN41_INTERNAL_bbf320ca_4_k_cu_079c7304_2467294cuda3std3__45__cpo4cendE)
_ZN41_INTERNAL_bbf320ca_4_k_cu_079c7304_2467294cuda3std3__45__cpo4cendE:
	.zero		1
	.type		_ZN41_INTERNAL_bbf320ca_4_k_cu_079c7304_2467294cuda3std6ranges3__45__cpo4cendE,@object
	.size		_ZN41_INTERNAL_bbf320ca_4_k_cu_079c7304_2467294cuda3std6ranges3__45__cpo4cendE,(_ZN41_INTERNAL_bbf320ca_4_k_cu_079c7304_2467294cuda3std3__420unreachable_sentinelE - _ZN41_INTERNAL_bbf320ca_4_k_cu_079c7304_2467294cuda3std6ranges3__45__cpo4cendE)
_ZN41_INTERNAL_bbf320ca_4_k_cu_079c7304_2467294cuda3std6ranges3__45__cpo4cendE:
	.zero		1
	.type		_ZN41_INTERNAL_bbf320ca_4_k_cu_079c7304_2467294cuda3std3__420unreachable_sentinelE,@object
	.size		_ZN41_INTERNAL_bbf320ca_4_k_cu_079c7304_2467294cuda3std3__420unreachable_sentinelE,(_ZN41_INTERNAL_bbf320ca_4_k_cu_079c7304_2467294cuda3std6ranges3__45__cpo5ssizeE - _ZN41_INTERNAL_bbf320ca_4_k_cu_079c7304_2467294cuda3std3__420unreachable_sentinelE)
_ZN41_INTERNAL_bbf320ca_4_k_cu_079c7304_2467294cuda3std3__420unreachable_sentinelE:
	.zero		1
	.type		_ZN41_INTERNAL_bbf320ca_4_k_cu_079c7304_2467294cuda3std6ranges3__45__cpo5ssizeE,@object
	.size		_ZN41_INTERNAL_bbf320ca_4_k_cu_079c7304_2467294cuda3std6ranges3__45__cpo5ssizeE,(_ZN41_INTERNAL_bbf320ca_4_k_cu_079c7304_2467296thrust24THRUST_300001_SM_1000_NS12placeholders2_8E - _ZN41_INTERNAL_bbf320ca_4_k_cu_079c7304_2467294cuda3std6ranges3__45__cpo5ssizeE)
_ZN41_INTERNAL_bbf320ca_4_k_cu_079c7304_2467294cuda3std6ranges3__45__cpo5ssizeE:
	.zero		1
	.type		_ZN41_INTERNAL_bbf320ca_4_k_cu_079c7304_2467296thrust24THRUST_300001_SM_1000_NS12placeholders2_8E,@object
	.size		_ZN41_INTERNAL_bbf320ca_4_k_cu_079c7304_2467296thrust24THRUST_300001_SM_1000_NS12placeholders2_8E,(_ZN41_INTERNAL_bbf320ca_4_k_cu_079c7304_2467294cuda3std3__45__cpo5crendE - _ZN41_INTERNAL_bbf320ca_4_k_cu_079c7304_2467296thrust24THRUST_300001_SM_1000_NS12placeholders2_8E)
_ZN41_INTERNAL_bbf320ca_4_k_cu_079c7304_2467296thrust24THRUST_300001_SM_1000_NS12placeholders2_8E:
	.zero		1
	.type		_ZN41_INTERNAL_bbf320ca_4_k_cu_079c7304_2467294cuda3std3__45__cpo5crendE,@object
	.size		_ZN41_INTERNAL_bbf320ca_4_k_cu_079c7304_2467294cuda3std3__45__cpo5crendE,(_ZN41_INTERNAL_bbf320ca_4_k_cu_079c7304_2467294cuda3std6ranges3__45__cpo4prevE - _ZN41_INTERNAL_bbf320ca_4_k_cu_079c7304_2467294cuda3std3__45__cpo5crendE)
_ZN41_INTERNAL_bbf320ca_4_k_cu_079c7304_2467294cuda3std3__45__cpo5crendE:
	.zero		1
	.type		_ZN41_INTERNAL_bbf320ca_4_k_cu_079c7304_2467294cuda3std6ranges3__45__cpo4prevE,@object
	.size		_ZN41_INTERNAL_bbf320ca_4_k_cu_079c7304_2467294cuda3std6ranges3__45__cpo4prevE,(_ZN41_INTERNAL_bbf320ca_4_k_cu_079c7304_2467294cuda3std6ranges3__45__cpo9iter_moveE - _ZN41_INTERNAL_bbf320ca_4_k_cu_079c7304_2467294cuda3std6ranges3__45__cpo4prevE)
_ZN41_INTERNAL_bbf320ca_4_k_cu_079c7304_2467294cuda3std6ranges3__45__cpo4prevE:
	.zero		1
	.type		_ZN41_INTERNAL_bbf320ca_4_k_cu_079c7304_2467294cuda3std6ranges3__45__cpo9iter_moveE,@object
	.size		_ZN41_INTERNAL_bbf320ca_4_k_cu_079c7304_2467294cuda3std6ranges3__45__cpo9iter_moveE,(_ZN41_INTERNAL_bbf320ca_4_k_cu_079c7304_2467296thrust24THRUST_300001_SM_1000_NS6system6detail10sequential3seqE - _ZN41_INTERNAL_bbf320ca_4_k_cu_079c7304_2467294cuda3std6ranges3__45__cpo9iter_moveE)
_ZN41_INTERNAL_bbf320ca_4_k_cu_079c7304_2467294cuda3std6ranges3__45__cpo9iter_moveE:
	.zero		1
	.type		_ZN41_INTERNAL_bbf320ca_4_k_cu_079c7304_2467296thrust24THRUST_300001_SM_1000_NS6system6detail10sequential3seqE,@object
	.size		_ZN41_INTERNAL_bbf320ca_4_k_cu_079c7304_2467296thrust24THRUST_300001_SM_1000_NS6system6detail10sequential3seqE,(.L_40 - _ZN41_INTERNAL_bbf320ca_4_k_cu_079c7304_2467296thrust24THRUST_300001_SM_1000_NS6system6detail10sequential3seqE)
_ZN41_INTERNAL_bbf320ca_4_k_cu_079c7304_2467296thrust24THRUST_300001_SM_1000_NS6system6detail10sequential3seqE:
	.zero		1
.L_40:


//--------------------- .nv.constant0._ZN3cub18CUB_300001_SM_10006detail11EmptyKernelIvEEvv --------------------------
	.section	.nv.constant0._ZN3cub18CUB_300001_SM_10006detail11EmptyKernelIvEEvv,"a",@progbits
	.sectionflags	@""
	.align	4
.nv.constant0._ZN3cub18CUB_300001_SM_10006detail11EmptyKernelIvEEvv:
	.zero		896


//--------------------- SYMBOLS --------------------------

	.type		.nv.reservedSmem.offset0,@object
	.size		.nv.reservedSmem.offset0,0x4
